//
// Generated by NVIDIA NVVM Compiler
//
// Compiler Build ID: CL-36424714
// Cuda compilation tools, release 13.0, V13.0.88
// Based on NVVM 20.0.0
//

.version 9.0
.target sm_100
.address_size 64

	// .globl	_Z9race_testPjPi

.visible .entry _Z9race_testPjPi(
	.param .u64 .ptr .align 1 _Z9race_testPjPi_param_0,
	.param .u64 .ptr .align 1 _Z9race_testPjPi_param_1
)
{
	.reg .b32 	%r<3>;
	.reg .b64 	%rd<7>;

	ld.param.u64 	%rd1, [_Z9race_testPjPi_param_0];
	ld.param.u64 	%rd2, [_Z9race_testPjPi_param_1];
	cvta.to.global.u64 	%rd3, %rd2;
	cvta.to.global.u64 	%rd4, %rd1;
	mov.u32 	%r1, %tid.x;
	atom.global.add.u32 	%r2, [%rd4], %r1;
	mul.wide.s32 	%rd5, %r2, 4;
	add.s64 	%rd6, %rd3, %rd5;
	st.global.u32 	[%rd6], %r1;
	ret;

}


// ===== COMPILED SASS (sm_100) =====

	.target	sm_100

	.elftype	@"ET_EXEC"


//--------------------- .note.nv.tkinfo           --------------------------
	.section	.note.nv.tkinfo,"",@"SHT_NOTE"
	.sectionflags	@"SHF_NOTE_NV_TKINFO"
	.tkinfo
        /*0018*/ 	.word	0x00000002
        /*0030*/ 	.string	""
        /*0030*/ 	.string	"ptxas"
        /*0030*/ 	.string	"Cuda compilation tools, release 13.0, V13.0.88"
        /*0030*/ 	.string	"Build cuda_13.0.r13.0/compiler.36424714_0"
        /*0030*/ 	.string	"-arch sm_100 -m 64 "



//--------------------- .note.nv.cuinfo           --------------------------
	.section	.note.nv.cuinfo,"",@"SHT_NOTE"
	.sectionflags	@"SHF_NOTE_NV_CUINFO"
        /*0018*/ 	.short	0x0002
        /*001a*/ 	.short	0x0064
        /*001c*/ 	.short	0x0082
	.zero		2


//--------------------- .nv.info                  --------------------------
	.section	.nv.info,"",@"SHT_CUDA_INFO"
	.align	4


	//----- nvinfo : EIATTR_REGCOUNT
	.align		4
        /*0000*/ 	.byte	0x04, 0x2f
        /*0002*/ 	.short	(.L_1 - .L_0)
	.align		4
.L_0:
        /*0004*/ 	.word	index@(_Z9race_testPjPi)
        /*0008*/ 	.word	0x00000010


	//----- nvinfo : EIATTR_FRAME_SIZE
	.align		4
.L_1:
        /*000c*/ 	.byte	0x04, 0x11
        /*000e*/ 	.short	(.L_3 - .L_2)
	.align		4
.L_2:
        /*0010*/ 	.word	index@(_Z9race_testPjPi)
        /*0014*/ 	.word	0x00000000


	//----- nvinfo : EIATTR_MIN_STACK_SIZE
	.align		4
.L_3:
        /*0018*/ 	.byte	0x04, 0x12
        /*001a*/ 	.short	(.L_5 - .L_4)
	.align		4
.L_4:
        /*001c*/ 	.word	index@(_Z9race_testPjPi)
        /*0020*/ 	.word	0x00000000
.L_5:


//--------------------- .nv.compat                --------------------------
	.section	.nv.compat,"",@"SHT_CUDA_COMPAT_INFO"
	.align	4
        /*0000*/ 	.byte	0x02, 0x09, 0x00, 0x00, 0x02, 0x02, 0x01, 0x00, 0x02, 0x05, 0x05, 0x00, 0x03, 0x07, 0x01, 0x01
        /*0010*/ 	.byte	0x02, 0x03, 0x00, 0x00, 0x02, 0x06, 0x01, 0x00, 0x04, 0x0b, 0x08, 0x00, 0x09, 0x00, 0x00, 0x00
        /*0020*/ 	.byte	0x00, 0x00, 0x00, 0x00


//--------------------- .nv.info._Z9race_testPjPi --------------------------
	.section	.nv.info._Z9race_testPjPi,"",@"SHT_CUDA_INFO"
	.sectionflags	@""
	.align	4


	//----- nvinfo : EIATTR_CUDA_API_VERSION
	.align		4
        /*0000*/ 	.byte	0x04, 0x37
        /*0002*/ 	.short	(.L_7 - .L_6)
.L_6:
        /*0004*/ 	.word	0x00000082


	//----- nvinfo : EIATTR_KPARAM_INFO
	.align		4
.L_7:
        /*0008*/ 	.byte	0x04, 0x17
        /*000a*/ 	.short	(.L_9 - .L_8)
.L_8:
        /*000c*/ 	.word	0x00000000
        /*0010*/ 	.short	0x0001
        /*0012*/ 	.short	0x0008
        /*0014*/ 	.byte	0x00, 0xf5, 0x21, 0x00


	//----- nvinfo : EIATTR_KPARAM_INFO
	.align		4
.L_9:
        /*0018*/ 	.byte	0x04, 0x17
        /*001a*/ 	.short	(.L_11 - .L_10)
.L_10:
        /*001c*/ 	.word	0x00000000
        /*0020*/ 	.short	0x0000
        /*0022*/ 	.short	0x0000
        /*0024*/ 	.byte	0x00, 0xf5, 0x21, 0x00


	//----- nvinfo : EIATTR_SPARSE_MMA_MASK
	.align		4
.L_11:
        /*0028*/ 	.byte	0x03, 0x50
        /*002a*/ 	.short	0x0000


	//----- nvinfo : EIATTR_MAXREG_COUNT
	.align		4
        /*002c*/ 	.byte	0x03, 0x1b
        /*002e*/ 	.short	0x00ff


	//----- nvinfo : EIATTR_MERCURY_ISA_VERSION
	.align		4
        /*0030*/ 	.byte	0x03, 0x5f
        /*0032*/ 	.short	0x0101


	//----- nvinfo : EIATTR_INT_WARP_WIDE_INSTR_OFFSETS
	.align		4
        /*0034*/ 	.byte	0x04, 0x31
        /*0036*/ 	.short	(.L_13 - .L_12)


	//   ....[0]....
.L_12:
        /*0038*/ 	.word	0x00000040


	//   ....[1]....
        /*003c*/ 	.word	0x00000090


	//   ....[2]....
        /*0040*/ 	.word	0x000000e0


	//   ....[3]....
        /*0044*/ 	.word	0x00000120


	//   ....[4]....
        /*0048*/ 	.word	0x00000150


	//   ....[5]....
        /*004c*/ 	.word	0x00000180


	//   ....[6]....
        /*0050*/ 	.word	0x000001c0


	//   ....[7]....
        /*0054*/ 	.word	0x000001d0


	//----- nvinfo : EIATTR_VRC_CTA_INIT_COUNT
	.align		4
.L_13:
        /*0058*/ 	.byte	0x02, 0x4a
	.zero		1
	.zero		1


	//----- nvinfo : EIATTR_EXIT_INSTR_OFFSETS
	.align		4
        /*005c*/ 	.byte	0x04, 0x1c
        /*005e*/ 	.short	(.L_15 - .L_14)


	//   ....[0]....
.L_14:
        /*0060*/ 	.word	0x00000210


	//----- nvinfo : EIATTR_CBANK_PARAM_SIZE
	.align		4
.L_15:
        /*0064*/ 	.byte	0x03, 0x19
        /*0066*/ 	.short	0x0010


	//----- nvinfo : EIATTR_PARAM_CBANK
	.align		4
        /*0068*/ 	.byte	0x04, 0x0a
        /*006a*/ 	.short	(.L_17 - .L_16)
	.align		4
.L_16:
        /*006c*/ 	.word	index@(.nv.constant0._Z9race_testPjPi)
        /*0070*/ 	.short	0x0380
        /*0072*/ 	.short	0x0010


	//----- nvinfo : EIATTR_SW_WAR
	.align		4
.L_17:
        /*0074*/ 	.byte	0x04, 0x36
        /*0076*/ 	.short	(.L_19 - .L_18)
.L_18:
        /*0078*/ 	.word	0x00000008
.L_19:


//--------------------- .nv.callgraph             --------------------------
	.section	.nv.callgraph,"",@"SHT_CUDA_CALLGRAPH"
	.align	4
	.sectionentsize	8
	.align		4
        /*0000*/ 	.word	0x00000000
	.align		4
        /*0004*/ 	.word	0xffffffff
	.align		4
        /*0008*/ 	.word	0x00000000
	.align		4
        /*000c*/ 	.word	0xfffffffe
	.align		4
        /*0010*/ 	.word	0x00000000
	.align		4
        /*0014*/ 	.word	0xfffffffd
	.align		4
        /*0018*/ 	.word	0x00000000
	.align		4
        /*001c*/ 	.word	0xfffffffc


//--------------------- .text._Z9race_testPjPi    --------------------------
	.section	.text._Z9race_testPjPi,"ax",@progbits
	.align	128
        .global         _Z9race_testPjPi
        .type           _Z9race_testPjPi,@function
        .size           _Z9race_testPjPi,(.L_x_2 - _Z9race_testPjPi)
        .other          _Z9race_testPjPi,@"STO_CUDA_ENTRY STV_DEFAULT"
_Z9race_testPjPi:
.text._Z9race_testPjPi:
[----:B------:R-:W-:Y:S01]  /*0000*/  LDC R1, c[0x0][0x37c] ;  /* 0x0000df00ff017b82 */ /* 0x000fe20000000800 */
[----:B------:R-:W0:Y:S07]  /*0010*/  S2R R9, SR_TID.X ;  /* 0x0000000000097919 */ /* 0x000e2e0000002100 */
[----:B------:R-:W0:Y:S01]  /*0020*/  LDC.64 R4, c[0x0][0x380] ;  /* 0x0000e000ff047b82 */ /* 0x000e220000000a00 */
[----:B------:R-:W0:Y:S01]  /*0030*/  LDCU.64 UR4, c[0x0][0x358] ;  /* 0x00006b00ff0477ac */ /* 0x000e220008000a00 */
[----:B------:R-:W-:-:S04]  /*0040*/  VOTE.ANY R0, PT, PT ;  /* 0x0000000000007806 */ /* 0x000fc800038e0100 */
[----:B------:R-:W-:Y:S02]  /*0050*/  ISETP.EQ.U32.AND P0, PT, R0, -0x1, PT ;  /* 0xffffffff0000780c */ /* 0x000fe40003f02070 */
[----:B------:R-:W1:Y:S11]  /*0060*/  LDC.64 R2, c[0x0][0x388] ;  /* 0x0000e200ff027b82 */ /* 0x000e760000000a00 */
[----:B0-----:R0:W5:Y:S01]  /*0070*/  @!P0 ATOMG.E.ADD.STRONG.GPU PT, R7, desc[UR4][R4.64], R9 ;  /* 0x80000009040789a8 */ /* 0x00116200081ef104 */
[----:B------:R-:W-:Y:S05]  /*0080*/  @!P0 BRA `(.L_x_0) ;  /* 0x0000000000588947 */ /* 0x000fea0003800000 */
[----:B------:R-:W2:Y:S01]  /*0090*/  SHFL.UP P0, R6, R9, 0x1, RZ ;  /* 0x0420000009067989 */ /* 0x000ea200000000ff */
[----:B------:R-:W-:Y:S02]  /*00a0*/  IMAD.MOV.U32 R0, RZ, RZ, R9 ;  /* 0x000000ffff007224 */ /* 0x000fe400078e0009 */
[----:B--2---:R-:W-:Y:S02]  /*00b0*/  @P0 IMAD.IADD.U32 R0, R9, 0x1, R6 ;  /* 0x0000000109000824 */ /* 0x004fe400078e0006 */
[----:B------:R-:W2:Y:S03]  /*00c0*/  S2R R6, SR_LANEID ;  /* 0x0000000000067919 */ /* 0x000ea60000000000 */
[----:B------:R-:W-:-:S05]  /*00d0*/  MOV R8, R0 ;  /* 0x0000000000087202 */ /* 0x000fca0000000f00 */
[----:B-----5:R-:W3:Y:S02]  /*00e0*/  SHFL.UP P0, R7, R8, 0x2, RZ ;  /* 0x0440000008077989 */ /* 0x020ee400000000ff */
[----:B---3--:R-:W-:Y:S01]  /*00f0*/  @P0 IMAD.IADD.U32 R0, R0, 0x1, R7 ;  /* 0x0000000100000824 */ /* 0x008fe200078e0007 */
[----:B--2---:R-:W-:-:S04]  /*0100*/  ISETP.EQ.U32.AND P1, PT, R6, 0x1f, PT ;  /* 0x0000001f0600780c */ /* 0x004fc80003f22070 */
[----:B------:R-:W-:-:S05]  /*0110*/  MOV R10, R0 ;  /* 0x00000000000a7202 */ /* 0x000fca0000000f00 */
[----:B------:R-:W2:Y:S02]  /*0120*/  SHFL.UP P0, R7, R10, 0x4, RZ ;  /* 0x048000000a077989 */ /* 0x000ea400000000ff */
[----:B--2---:R-:W-:-:S05]  /*0130*/  @P0 IMAD.IADD.U32 R0, R0, 0x1, R7 ;  /* 0x0000000100000824 */ /* 0x004fca00078e0007 */
[----:B------:R-:W-:-:S05]  /*0140*/  MOV R11, R0 ;  /* 0x00000000000b7202 */ /* 0x000fca0000000f00 */
[----:B------:R-:W2:Y:S02]  /*0150*/  SHFL.UP P0, R7, R11, 0x8, RZ ;  /* 0x050000000b077989 */ /* 0x000ea400000000ff */
[----:B--2---:R-:W-:-:S05]  /*0160*/  @P0 IMAD.IADD.U32 R0, R0, 0x1, R7 ;  /* 0x0000000100000824 */ /* 0x004fca00078e0007 */
[----:B------:R-:W-:-:S05]  /*0170*/  MOV R12, R0 ;  /* 0x00000000000c7202 */ /* 0x000fca0000000f00 */
[----:B------:R-:W2:Y:S02]  /*0180*/  SHFL.UP P0, R7, R12, 0x10, RZ ;  /* 0x060000000c077989 */ /* 0x000ea400000000ff */
[----:B--2---:R-:W-:-:S05]  /*0190*/  @P0 IMAD.IADD.U32 R0, R0, 0x1, R7 ;  /* 0x0000000100000824 */ /* 0x004fca00078e0007 */
[----:B------:R-:W-:-:S05]  /*01a0*/  MOV R13, R0 ;  /* 0x00000000000d7202 */ /* 0x000fca0000000f00 */
[----:B0-----:R-:W2:Y:S04]  /*01b0*/  @P1 ATOMG.E.ADD.STRONG.GPU PT, R4, desc[UR4][R4.64], R13 ;  /* 0x8000000d040419a8 */ /* 0x001ea800081ef104 */
[----:B------:R-:W-:Y:S04]  /*01c0*/  SHFL.UP P0, R0, R13, 0x1, RZ ;  /* 0x042000000d007989 */ /* 0x000fe800000000ff */
[----:B--2---:R-:W0:Y:S02]  /*01d0*/  SHFL.IDX PT, R7, R4, 0x1f, 0x1f ;  /* 0x03e01f0004077f89 */ /* 0x004e2400000e0000 */
[----:B0-----:R-:W-:-:S07]  /*01e0*/  @P0 IMAD.IADD.U32 R7, R7, 0x1, R0 ;  /* 0x0000000107070824 */ /* 0x001fce00078e0000 */
.L_x_0:
[----:B-1---5:R-:W-:-:S05]  /*01f0*/  IMAD.WIDE R2, R7, 0x4, R2 ;  /* 0x0000000407027825 */ /* 0x022fca00078e0202 */
[----:B------:R-:W-:Y:S01]  /*0200*/  STG.E desc[UR4][R2.64], R9 ;  /* 0x0000000902007986 */ /* 0x000fe2000c101904 */
[----:B------:R-:W-:Y:S05]  /*0210*/  EXIT ;  /* 0x000000000000794d */ /* 0x000fea0003800000 */
.L_x_1:
[----:B------:R-:W-:-:S00]  /*0220*/  BRA `(.L_x_1) ;  /* 0xfffffffc00fc7947 */ /* 0x000fc0000383ffff */
[----:B------:R-:W-:-:S00]  /*0230*/  NOP ;  /* 0x0000000000007918 */ /* 0x000fc00000000000 */
        /* <DEDUP_REMOVED lines=12> */
.L_x_2:


//--------------------- .nv.shared.reserved.0     --------------------------
	.section	.nv.shared.reserved.0,"aw",@nobits
	.weak		__nv_reservedSMEM_offset_0_alias
	.size		__nv_reservedSMEM_offset_0_alias, 0, 64
	.other		__nv_reservedSMEM_offset_0_alias,@"STO_CUDA_RESERVED_SHARED STV_DEFAULT"
__nv_reservedSMEM_offset_0_alias:
	.zero		0
	.zero		64


//--------------------- .nv.constant0._Z9race_testPjPi --------------------------
	.section	.nv.constant0._Z9race_testPjPi,"a",@progbits
	.sectionflags	@""
	.align	4
.nv.constant0._Z9race_testPjPi:
	.zero		912


//--------------------- SYMBOLS --------------------------

	.type		.nv.reservedSmem.offset0,@object
	.size		.nv.reservedSmem.offset0,0x4
